//
// Generated by NVIDIA NVVM Compiler
//
// Compiler Build ID: CL-36424714
// Cuda compilation tools, release 13.0, V13.0.88
// Based on NVVM 20.0.0
//

.version 9.0
.target sm_100
.address_size 64

	// .globl	_Z13subset_G_RandPfS_if

.visible .entry _Z13subset_G_RandPfS_if(
	.param .u64 .ptr .align 1 _Z13subset_G_RandPfS_if_param_0,
	.param .u64 .ptr .align 1 _Z13subset_G_RandPfS_if_param_1,
	.param .u32 _Z13subset_G_RandPfS_if_param_2,
	.param .f32 _Z13subset_G_RandPfS_if_param_3
)
{
	.reg .pred 	%p<3>;
	.reg .b32 	%r<6>;
	.reg .b32 	%f<3>;
	.reg .b64 	%rd<9>;

	ld.param.u64 	%rd1, [_Z13subset_G_RandPfS_if_param_0];
	ld.param.u64 	%rd2, [_Z13subset_G_RandPfS_if_param_1];
	ld.param.u32 	%r2, [_Z13subset_G_RandPfS_if_param_2];
	ld.param.f32 	%f2, [_Z13subset_G_RandPfS_if_param_3];
	mov.u32 	%r3, %tid.x;
	mov.u32 	%r4, %ntid.x;
	mov.u32 	%r5, %ctaid.x;
	mad.lo.s32 	%r1, %r4, %r5, %r3;
	setp.ge.s32 	%p1, %r1, %r2;
	@%p1 bra 	$L__BB0_3;
	cvta.to.global.u64 	%rd3, %rd1;
	mul.wide.s32 	%rd4, %r1, 4;
	add.s64 	%rd5, %rd3, %rd4;
	ld.global.f32 	%f1, [%rd5];
	setp.geu.f32 	%p2, %f1, %f2;
	@%p2 bra 	$L__BB0_3;
	cvta.to.global.u64 	%rd6, %rd2;
	add.s64 	%rd8, %rd6, %rd4;
	st.global.f32 	[%rd8], %f1;
$L__BB0_3:
	ret;

}


// ===== COMPILED SASS (sm_100) =====

	.target	sm_100

	.elftype	@"ET_EXEC"


//--------------------- .note.nv.tkinfo           --------------------------
	.section	.note.nv.tkinfo,"",@"SHT_NOTE"
	.sectionflags	@"SHF_NOTE_NV_TKINFO"
	.tkinfo
        /*0018*/ 	.word	0x00000002
        /*0030*/ 	.string	""
        /*0030*/ 	.string	"ptxas"
        /*0030*/ 	.string	"Cuda compilation tools, release 13.0, V13.0.88"
        /*0030*/ 	.string	"Build cuda_13.0.r13.0/compiler.36424714_0"
        /*0030*/ 	.string	"-arch sm_100 -m 64 "



//--------------------- .note.nv.cuinfo           --------------------------
	.section	.note.nv.cuinfo,"",@"SHT_NOTE"
	.sectionflags	@"SHF_NOTE_NV_CUINFO"
        /*0018*/ 	.short	0x0002
        /*001a*/ 	.short	0x0064
        /*001c*/ 	.short	0x0082
	.zero		2


//--------------------- .nv.info                  --------------------------
	.section	.nv.info,"",@"SHT_CUDA_INFO"
	.align	4


	//----- nvinfo : EIATTR_REGCOUNT
	.align		4
        /*0000*/ 	.byte	0x04, 0x2f
        /*0002*/ 	.short	(.L_1 - .L_0)
	.align		4
.L_0:
        /*0004*/ 	.word	index@(_Z13subset_G_RandPfS_if)
        /*0008*/ 	.word	0x0000000a


	//----- nvinfo : EIATTR_FRAME_SIZE
	.align		4
.L_1:
        /*000c*/ 	.byte	0x04, 0x11
        /*000e*/ 	.short	(.L_3 - .L_2)
	.align		4
.L_2:
        /*0010*/ 	.word	index@(_Z13subset_G_RandPfS_if)
        /*0014*/ 	.word	0x00000000


	//----- nvinfo : EIATTR_MIN_STACK_SIZE
	.align		4
.L_3:
        /*0018*/ 	.byte	0x04, 0x12
        /*001a*/ 	.short	(.L_5 - .L_4)
	.align		4
.L_4:
        /*001c*/ 	.word	index@(_Z13subset_G_RandPfS_if)
        /*0020*/ 	.word	0x00000000
.L_5:


//--------------------- .nv.compat                --------------------------
	.section	.nv.compat,"",@"SHT_CUDA_COMPAT_INFO"
	.align	4
        /*0000*/ 	.byte	0x02, 0x09, 0x00, 0x00, 0x02, 0x02, 0x01, 0x00, 0x02, 0x05, 0x05, 0x00, 0x03, 0x07, 0x01, 0x01
        /*0010*/ 	.byte	0x02, 0x03, 0x00, 0x00, 0x02, 0x06, 0x01, 0x00, 0x04, 0x0b, 0x08, 0x00, 0x09, 0x00, 0x00, 0x00
        /*0020*/ 	.byte	0x00, 0x00, 0x00, 0x00


//--------------------- .nv.info._Z13subset_G_RandPfS_if --------------------------
	.section	.nv.info._Z13subset_G_RandPfS_if,"",@"SHT_CUDA_INFO"
	.sectionflags	@""
	.align	4


	//----- nvinfo : EIATTR_CUDA_API_VERSION
	.align		4
        /*0000*/ 	.byte	0x04, 0x37
        /*0002*/ 	.short	(.L_7 - .L_6)
.L_6:
        /*0004*/ 	.word	0x00000082


	//----- nvinfo : EIATTR_KPARAM_INFO
	.align		4
.L_7:
        /*0008*/ 	.byte	0x04, 0x17
        /*000a*/ 	.short	(.L_9 - .L_8)
.L_8:
        /*000c*/ 	.word	0x00000000
        /*0010*/ 	.short	0x0003
        /*0012*/ 	.short	0x0014
        /*0014*/ 	.byte	0x00, 0xf0, 0x11, 0x00


	//----- nvinfo : EIATTR_KPARAM_INFO
	.align		4
.L_9:
        /*0018*/ 	.byte	0x04, 0x17
        /*001a*/ 	.short	(.L_11 - .L_10)
.L_10:
        /*001c*/ 	.word	0x00000000
        /*0020*/ 	.short	0x0002
        /*0022*/ 	.short	0x0010
        /*0024*/ 	.byte	0x00, 0xf0, 0x11, 0x00


	//----- nvinfo : EIATTR_KPARAM_INFO
	.align		4
.L_11:
        /*0028*/ 	.byte	0x04, 0x17
        /*002a*/ 	.short	(.L_13 - .L_12)
.L_12:
        /*002c*/ 	.word	0x00000000
        /*0030*/ 	.short	0x0001
        /*0032*/ 	.short	0x0008
        /*0034*/ 	.byte	0x00, 0xf5, 0x21, 0x00


	//----- nvinfo : EIATTR_KPARAM_INFO
	.align		4
.L_13:
        /*0038*/ 	.byte	0x04, 0x17
        /*003a*/ 	.short	(.L_15 - .L_14)
.L_14:
        /*003c*/ 	.word	0x00000000
        /*0040*/ 	.short	0x0000
        /*0042*/ 	.short	0x0000
        /*0044*/ 	.byte	0x00, 0xf5, 0x21, 0x00


	//----- nvinfo : EIATTR_SPARSE_MMA_MASK
	.align		4
.L_15:
        /*0048*/ 	.byte	0x03, 0x50
        /*004a*/ 	.short	0x0000


	//----- nvinfo : EIATTR_MAXREG_COUNT
	.align		4
        /*004c*/ 	.byte	0x03, 0x1b
        /*004e*/ 	.short	0x00ff


	//----- nvinfo : EIATTR_MERCURY_ISA_VERSION
	.align		4
        /*0050*/ 	.byte	0x03, 0x5f
        /*0052*/ 	.short	0x0101


	//----- nvinfo : EIATTR_VRC_CTA_INIT_COUNT
	.align		4
        /*0054*/ 	.byte	0x02, 0x4a
	.zero		1
	.zero		1


	//----- nvinfo : EIATTR_EXIT_INSTR_OFFSETS
	.align		4
        /*0058*/ 	.byte	0x04, 0x1c
        /*005a*/ 	.short	(.L_17 - .L_16)


	//   ....[0]....
.L_16:
        /*005c*/ 	.word	0x00000070


	//   ....[1]....
        /*0060*/ 	.word	0x000000e0


	//   ....[2]....
        /*0064*/ 	.word	0x00000120


	//----- nvinfo : EIATTR_CBANK_PARAM_SIZE
	.align		4
.L_17:
        /*0068*/ 	.byte	0x03, 0x19
        /*006a*/ 	.short	0x0018


	//----- nvinfo : EIATTR_PARAM_CBANK
	.align		4
        /*006c*/ 	.byte	0x04, 0x0a
        /*006e*/ 	.short	(.L_19 - .L_18)
	.align		4
.L_18:
        /*0070*/ 	.word	index@(.nv.constant0._Z13subset_G_RandPfS_if)
        /*0074*/ 	.short	0x0380
        /*0076*/ 	.short	0x0018


	//----- nvinfo : EIATTR_SW_WAR
	.align		4
.L_19:
        /*0078*/ 	.byte	0x04, 0x36
        /*007a*/ 	.short	(.L_21 - .L_20)
.L_20:
        /*007c*/ 	.word	0x00000008
.L_21:


//--------------------- .nv.callgraph             --------------------------
	.section	.nv.callgraph,"",@"SHT_CUDA_CALLGRAPH"
	.align	4
	.sectionentsize	8
	.align		4
        /*0000*/ 	.word	0x00000000
	.align		4
        /*0004*/ 	.word	0xffffffff
	.align		4
        /*0008*/ 	.word	0x00000000
	.align		4
        /*000c*/ 	.word	0xfffffffe
	.align		4
        /*0010*/ 	.word	0x00000000
	.align		4
        /*0014*/ 	.word	0xfffffffd
	.align		4
        /*0018*/ 	.word	0x00000000
	.align		4
        /*001c*/ 	.word	0xfffffffc


//--------------------- .text._Z13subset_G_RandPfS_if --------------------------
	.section	.text._Z13subset_G_RandPfS_if,"ax",@progbits
	.align	128
        .global         _Z13subset_G_RandPfS_if
        .type           _Z13subset_G_RandPfS_if,@function
        .size           _Z13subset_G_RandPfS_if,(.L_x_1 - _Z13subset_G_RandPfS_if)
        .other          _Z13subset_G_RandPfS_if,@"STO_CUDA_ENTRY STV_DEFAULT"
_Z13subset_G_RandPfS_if:
.text._Z13subset_G_RandPfS_if:
[----:B------:R-:W-:Y:S01]  /*0000*/  LDC R1, c[0x0][0x37c] ;  /* 0x0000df00ff017b82 */ /* 0x000fe20000000800 */
[----:B------:R-:W0:Y:S01]  /*0010*/  S2R R5, SR_TID.X ;  /* 0x0000000000057919 */ /* 0x000e220000002100 */
[----:B------:R-:W0:Y:S01]  /*0020*/  LDCU UR4, c[0x0][0x360] ;  /* 0x00006c00ff0477ac */ /* 0x000e220008000800 */
[----:B------:R-:W0:Y:S01]  /*0030*/  S2R R0, SR_CTAID.X ;  /* 0x0000000000007919 */ /* 0x000e220000002500 */
[----:B------:R-:W1:Y:S01]  /*0040*/  LDCU UR5, c[0x0][0x390] ;  /* 0x00007200ff0577ac */ /* 0x000e620008000800 */
[----:B0-----:R-:W-:-:S05]  /*0050*/  IMAD R5, R0, UR4, R5 ;  /* 0x0000000400057c24 */ /* 0x001fca000f8e0205 */
[----:B-1----:R-:W-:-:S13]  /*0060*/  ISETP.GE.AND P0, PT, R5, UR5, PT ;  /* 0x0000000505007c0c */ /* 0x002fda000bf06270 */
[----:B------:R-:W-:Y:S05]  /*0070*/  @P0 EXIT ;  /* 0x000000000000094d */ /* 0x000fea0003800000 */
[----:B------:R-:W0:Y:S01]  /*0080*/  LDC.64 R2, c[0x0][0x380] ;  /* 0x0000e000ff027b82 */ /* 0x000e220000000a00 */
[----:B------:R-:W1:Y:S01]  /*0090*/  LDCU.64 UR4, c[0x0][0x358] ;  /* 0x00006b00ff0477ac */ /* 0x000e620008000a00 */
[----:B------:R-:W2:Y:S01]  /*00a0*/  LDCU UR6, c[0x0][0x394] ;  /* 0x00007280ff0677ac */ /* 0x000ea20008000800 */
[----:B0-----:R-:W-:-:S05]  /*00b0*/  IMAD.WIDE R2, R5, 0x4, R2 ;  /* 0x0000000405027825 */ /* 0x001fca00078e0202 */
[----:B-1----:R-:W2:Y:S02]  /*00c0*/  LDG.E R7, desc[UR4][R2.64] ;  /* 0x0000000402077981 */ /* 0x002ea4000c1e1900 */
[----:B--2---:R-:W-:-:S13]  /*00d0*/  FSETP.GEU.AND P0, PT, R7, UR6, PT ;  /* 0x0000000607007c0b */ /* 0x004fda000bf0e000 */
[----:B------:R-:W-:Y:S05]  /*00e0*/  @P0 EXIT ;  /* 0x000000000000094d */ /* 0x000fea0003800000 */
[----:B------:R-:W0:Y:S02]  /*00f0*/  LDC.64 R2, c[0x0][0x388] ;  /* 0x0000e200ff027b82 */ /* 0x000e240000000a00 */
[----:B0-----:R-:W-:-:S05]  /*0100*/  IMAD.WIDE R2, R5, 0x4, R2 ;  /* 0x0000000405027825 */ /* 0x001fca00078e0202 */
[----:B------:R-:W-:Y:S01]  /*0110*/  STG.E desc[UR4][R2.64], R7 ;  /* 0x0000000702007986 */ /* 0x000fe2000c101904 */
[----:B------:R-:W-:Y:S05]  /*0120*/  EXIT ;  /* 0x000000000000794d */ /* 0x000fea0003800000 */
.L_x_0:
[----:B------:R-:W-:-:S00]  /*0130*/  BRA `(.L_x_0) ;  /* 0xfffffffc00fc7947 */ /* 0x000fc0000383ffff */
[----:B------:R-:W-:-:S00]  /*0140*/  NOP ;  /* 0x0000000000007918 */ /* 0x000fc00000000000 */
        /* <DEDUP_REMOVED lines=11> */
.L_x_1:


//--------------------- .nv.shared.reserved.0     --------------------------
	.section	.nv.shared.reserved.0,"aw",@nobits
	.weak		__nv_reservedSMEM_offset_0_alias
	.size		__nv_reservedSMEM_offset_0_alias, 0, 64
	.other		__nv_reservedSMEM_offset_0_alias,@"STO_CUDA_RESERVED_SHARED STV_DEFAULT"
__nv_reservedSMEM_offset_0_alias:
	.zero		0
	.zero		64


//--------------------- .nv.constant0._Z13subset_G_RandPfS_if --------------------------
	.section	.nv.constant0._Z13subset_G_RandPfS_if,"a",@progbits
	.sectionflags	@""
	.align	4
.nv.constant0._Z13subset_G_RandPfS_if:
	.zero		920


//--------------------- SYMBOLS --------------------------

	.type		.nv.reservedSmem.offset0,@object
	.size		.nv.reservedSmem.offset0,0x4
